//
// Generated by NVIDIA NVVM Compiler
//
// Compiler Build ID: CL-36424714
// Cuda compilation tools, release 13.0, V13.0.88
// Based on NVVM 20.0.0
//

.version 9.0
.target sm_100
.address_size 64

	// .globl	_Z4Inc1PfS_

.visible .entry _Z4Inc1PfS_(
	.param .u64 .ptr .align 1 _Z4Inc1PfS__param_0,
	.param .u64 .ptr .align 1 _Z4Inc1PfS__param_1
)
{
	.reg .pred 	%p<4>;
	.reg .b32 	%r<13>;
	.reg .b32 	%f<15>;
	.reg .b64 	%rd<8>;

	ld.param.u64 	%rd3, [_Z4Inc1PfS__param_0];
	ld.param.u64 	%rd4, [_Z4Inc1PfS__param_1];
	mov.u32 	%r6, %tid.x;
	mov.u32 	%r7, %ctaid.x;
	mov.u32 	%r8, %ntid.x;
	mad.lo.s32 	%r1, %r7, %r8, %r6;
	setp.gt.s32 	%p1, %r1, 0;
	@%p1 bra 	$L__BB0_5;
	cvta.to.global.u64 	%rd5, %rd3;
	cvta.to.global.u64 	%rd6, %rd4;
	mul.wide.s32 	%rd7, %r1, 4;
	add.s64 	%rd1, %rd5, %rd7;
	add.s64 	%rd2, %rd6, %rd7;
	ld.global.f32 	%f13, [%rd1];
	mov.b32 	%r11, 0;
$L__BB0_2:
	add.f32 	%f13, %f13, 0f3F800000;
	st.global.f32 	[%rd1], %f13;
	mov.b32 	%r12, 0;
$L__BB0_3:
	st.global.f32 	[%rd2], %f13;
	ld.global.f32 	%f6, [%rd1];
	st.global.f32 	[%rd2], %f6;
	ld.global.f32 	%f7, [%rd1];
	st.global.f32 	[%rd2], %f7;
	ld.global.f32 	%f8, [%rd1];
	st.global.f32 	[%rd2], %f8;
	ld.global.f32 	%f9, [%rd1];
	st.global.f32 	[%rd2], %f9;
	ld.global.f32 	%f10, [%rd1];
	st.global.f32 	[%rd2], %f10;
	ld.global.f32 	%f11, [%rd1];
	st.global.f32 	[%rd2], %f11;
	ld.global.f32 	%f12, [%rd1];
	st.global.f32 	[%rd2], %f12;
	ld.global.f32 	%f13, [%rd1];
	st.global.f32 	[%rd2], %f13;
	add.s32 	%r12, %r12, 64;
	setp.ne.s32 	%p2, %r12, 256;
	@%p2 bra 	$L__BB0_3;
	add.s32 	%r11, %r11, 1;
	setp.ne.s32 	%p3, %r11, 1048576;
	@%p3 bra 	$L__BB0_2;
$L__BB0_5:
	ret;

}


// ===== COMPILED SASS (sm_100) =====

	.target	sm_100

	.elftype	@"ET_EXEC"


//--------------------- .note.nv.tkinfo           --------------------------
	.section	.note.nv.tkinfo,"",@"SHT_NOTE"
	.sectionflags	@"SHF_NOTE_NV_TKINFO"
	.tkinfo
        /*0018*/ 	.word	0x00000002
        /*0030*/ 	.string	""
        /*0030*/ 	.string	"ptxas"
        /*0030*/ 	.string	"Cuda compilation tools, release 13.0, V13.0.88"
        /*0030*/ 	.string	"Build cuda_13.0.r13.0/compiler.36424714_0"
        /*0030*/ 	.string	"-arch sm_100 -m 64 "



//--------------------- .note.nv.cuinfo           --------------------------
	.section	.note.nv.cuinfo,"",@"SHT_NOTE"
	.sectionflags	@"SHF_NOTE_NV_CUINFO"
        /*0018*/ 	.short	0x0002
        /*001a*/ 	.short	0x0064
        /*001c*/ 	.short	0x0082
	.zero		2


//--------------------- .nv.info                  --------------------------
	.section	.nv.info,"",@"SHT_CUDA_INFO"
	.align	4


	//----- nvinfo : EIATTR_REGCOUNT
	.align		4
        /*0000*/ 	.byte	0x04, 0x2f
        /*0002*/ 	.short	(.L_1 - .L_0)
	.align		4
.L_0:
        /*0004*/ 	.word	index@(_Z4Inc1PfS_)
        /*0008*/ 	.word	0x00000016


	//----- nvinfo : EIATTR_FRAME_SIZE
	.align		4
.L_1:
        /*000c*/ 	.byte	0x04, 0x11
        /*000e*/ 	.short	(.L_3 - .L_2)
	.align		4
.L_2:
        /*0010*/ 	.word	index@(_Z4Inc1PfS_)
        /*0014*/ 	.word	0x00000000


	//----- nvinfo : EIATTR_MIN_STACK_SIZE
	.align		4
.L_3:
        /*0018*/ 	.byte	0x04, 0x12
        /*001a*/ 	.short	(.L_5 - .L_4)
	.align		4
.L_4:
        /*001c*/ 	.word	index@(_Z4Inc1PfS_)
        /*0020*/ 	.word	0x00000000
.L_5:


//--------------------- .nv.compat                --------------------------
	.section	.nv.compat,"",@"SHT_CUDA_COMPAT_INFO"
	.align	4
        /*0000*/ 	.byte	0x02, 0x09, 0x00, 0x00, 0x02, 0x02, 0x01, 0x00, 0x02, 0x05, 0x05, 0x00, 0x03, 0x07, 0x01, 0x01
        /*0010*/ 	.byte	0x02, 0x03, 0x00, 0x00, 0x02, 0x06, 0x01, 0x00, 0x04, 0x0b, 0x08, 0x00, 0x09, 0x00, 0x00, 0x00
        /*0020*/ 	.byte	0x00, 0x00, 0x00, 0x00


//--------------------- .nv.info._Z4Inc1PfS_      --------------------------
	.section	.nv.info._Z4Inc1PfS_,"",@"SHT_CUDA_INFO"
	.sectionflags	@""
	.align	4


	//----- nvinfo : EIATTR_CUDA_API_VERSION
	.align		4
        /*0000*/ 	.byte	0x04, 0x37
        /*0002*/ 	.short	(.L_7 - .L_6)
.L_6:
        /*0004*/ 	.word	0x00000082


	//----- nvinfo : EIATTR_KPARAM_INFO
	.align		4
.L_7:
        /*0008*/ 	.byte	0x04, 0x17
        /*000a*/ 	.short	(.L_9 - .L_8)
.L_8:
        /*000c*/ 	.word	0x00000000
        /*0010*/ 	.short	0x0001
        /*0012*/ 	.short	0x0008
        /*0014*/ 	.byte	0x00, 0xf5, 0x21, 0x00


	//----- nvinfo : EIATTR_KPARAM_INFO
	.align		4
.L_9:
        /*0018*/ 	.byte	0x04, 0x17
        /*001a*/ 	.short	(.L_11 - .L_10)
.L_10:
        /*001c*/ 	.word	0x00000000
        /*0020*/ 	.short	0x0000
        /*0022*/ 	.short	0x0000
        /*0024*/ 	.byte	0x00, 0xf5, 0x21, 0x00


	//----- nvinfo : EIATTR_SPARSE_MMA_MASK
	.align		4
.L_11:
        /*0028*/ 	.byte	0x03, 0x50
        /*002a*/ 	.short	0x0000


	//----- nvinfo : EIATTR_MAXREG_COUNT
	.align		4
        /*002c*/ 	.byte	0x03, 0x1b
        /*002e*/ 	.short	0x00ff


	//----- nvinfo : EIATTR_MERCURY_ISA_VERSION
	.align		4
        /*0030*/ 	.byte	0x03, 0x5f
        /*0032*/ 	.short	0x0101


	//----- nvinfo : EIATTR_VRC_CTA_INIT_COUNT
	.align		4
        /*0034*/ 	.byte	0x02, 0x4a
	.zero		1
	.zero		1


	//----- nvinfo : EIATTR_EXIT_INSTR_OFFSETS
	.align		4
        /*0038*/ 	.byte	0x04, 0x1c
        /*003a*/ 	.short	(.L_13 - .L_12)


	//   ....[0]....
.L_12:
        /*003c*/ 	.word	0x00000060


	//   ....[1]....
        /*0040*/ 	.word	0x00000570


	//----- nvinfo : EIATTR_CBANK_PARAM_SIZE
	.align		4
.L_13:
        /*0044*/ 	.byte	0x03, 0x19
        /*0046*/ 	.short	0x0010


	//----- nvinfo : EIATTR_PARAM_CBANK
	.align		4
        /*0048*/ 	.byte	0x04, 0x0a
        /*004a*/ 	.short	(.L_15 - .L_14)
	.align		4
.L_14:
        /*004c*/ 	.word	index@(.nv.constant0._Z4Inc1PfS_)
        /*0050*/ 	.short	0x0380
        /*0052*/ 	.short	0x0010


	//----- nvinfo : EIATTR_SW_WAR
	.align		4
.L_15:
        /*0054*/ 	.byte	0x04, 0x36
        /*0056*/ 	.short	(.L_17 - .L_16)
.L_16:
        /*0058*/ 	.word	0x00000008
.L_17:


//--------------------- .nv.callgraph             --------------------------
	.section	.nv.callgraph,"",@"SHT_CUDA_CALLGRAPH"
	.align	4
	.sectionentsize	8
	.align		4
        /*0000*/ 	.word	0x00000000
	.align		4
        /*0004*/ 	.word	0xffffffff
	.align		4
        /*0008*/ 	.word	0x00000000
	.align		4
        /*000c*/ 	.word	0xfffffffe
	.align		4
        /*0010*/ 	.word	0x00000000
	.align		4
        /*0014*/ 	.word	0xfffffffd
	.align		4
        /*0018*/ 	.word	0x00000000
	.align		4
        /*001c*/ 	.word	0xfffffffc


//--------------------- .text._Z4Inc1PfS_         --------------------------
	.section	.text._Z4Inc1PfS_,"ax",@progbits
	.align	128
        .global         _Z4Inc1PfS_
        .type           _Z4Inc1PfS_,@function
        .size           _Z4Inc1PfS_,(.L_x_2 - _Z4Inc1PfS_)
        .other          _Z4Inc1PfS_,@"STO_CUDA_ENTRY STV_DEFAULT"
_Z4Inc1PfS_:
.text._Z4Inc1PfS_:
[----:B------:R-:W-:Y:S01]  /*0000*/  LDC R1, c[0x0][0x37c] ;  /* 0x0000df00ff017b82 */ /* 0x000fe20000000800 */
[----:B------:R-:W0:Y:S07]  /*0010*/  S2R R7, SR_TID.X ;  /* 0x0000000000077919 */ /* 0x000e2e0000002100 */
[----:B------:R-:W0:Y:S08]  /*0020*/  S2UR UR4, SR_CTAID.X ;  /* 0x00000000000479c3 */ /* 0x000e300000002500 */
[----:B------:R-:W0:Y:S02]  /*0030*/  LDC R0, c[0x0][0x360] ;  /* 0x0000d800ff007b82 */ /* 0x000e240000000800 */
[----:B0-----:R-:W-:-:S05]  /*0040*/  IMAD R7, R0, UR4, R7 ;  /* 0x0000000400077c24 */ /* 0x001fca000f8e0207 */
[----:B------:R-:W-:-:S13]  /*0050*/  ISETP.GT.AND P0, PT, R7, RZ, PT ;  /* 0x000000ff0700720c */ /* 0x000fda0003f04270 */
[----:B------:R-:W-:Y:S05]  /*0060*/  @P0 EXIT ;  /* 0x000000000000094d */ /* 0x000fea0003800000 */
[----:B------:R-:W0:Y:S01]  /*0070*/  LDC.64 R2, c[0x0][0x380] ;  /* 0x0000e000ff027b82 */ /* 0x000e220000000a00 */
[----:B------:R-:W1:Y:S07]  /*0080*/  LDCU.64 UR6, c[0x0][0x358] ;  /* 0x00006b00ff0677ac */ /* 0x000e6e0008000a00 */
[----:B------:R-:W2:Y:S01]  /*0090*/  LDC.64 R4, c[0x0][0x388] ;  /* 0x0000e200ff047b82 */ /* 0x000ea20000000a00 */
[----:B0-----:R-:W-:-:S05]  /*00a0*/  IMAD.WIDE R2, R7, 0x4, R2 ;  /* 0x0000000407027825 */ /* 0x001fca00078e0202 */
[----:B-1----:R0:W5:Y:S01]  /*00b0*/  LDG.E R9, desc[UR6][R2.64] ;  /* 0x0000000602097981 */ /* 0x002162000c1e1900 */
[----:B------:R-:W-:Y:S01]  /*00c0*/  UMOV UR4, URZ ;  /* 0x000000ff00047c82 */ /* 0x000fe20008000000 */
[----:B--2---:R-:W-:-:S07]  /*00d0*/  IMAD.WIDE R4, R7, 0x4, R4 ;  /* 0x0000000407047825 */ /* 0x004fce00078e0204 */
.L_x_0:
[----:B----45:R-:W-:-:S05]  /*00e0*/  FADD R9, R9, 1 ;  /* 0x3f80000009097421 */ /* 0x030fca0000000000 */
[----:B------:R-:W-:Y:S04]  /*00f0*/  STG.E desc[UR6][R2.64], R9 ;  /* 0x0000000902007986 */ /* 0x000fe8000c101906 */
[----:B------:R1:W-:Y:S04]  /*0100*/  STG.E desc[UR6][R4.64], R9 ;  /* 0x0000000904007986 */ /* 0x0003e8000c101906 */
[----:B------:R-:W2:Y:S04]  /*0110*/  LDG.E R7, desc[UR6][R2.64] ;  /* 0x0000000602077981 */ /* 0x000ea8000c1e1900 */
[----:B--2---:R2:W-:Y:S04]  /*0120*/  STG.E desc[UR6][R4.64], R7 ;  /* 0x0000000704007986 */ /* 0x0045e8000c101906 */
[----:B------:R-:W3:Y:S04]  /*0130*/  LDG.E R11, desc[UR6][R2.64] ;  /* 0x00000006020b7981 */ /* 0x000ee8000c1e1900 */
[----:B---3--:R3:W-:Y:S04]  /*0140*/  STG.E desc[UR6][R4.64], R11 ;  /* 0x0000000b04007986 */ /* 0x0087e8000c101906 */
[----:B------:R-:W4:Y:S04]  /*0150*/  LDG.E R13, desc[UR6][R2.64] ;  /* 0x00000006020d7981 */ /* 0x000f28000c1e1900 */
[----:B----4-:R4:W-:Y:S04]  /*0160*/  STG.E desc[UR6][R4.64], R13 ;  /* 0x0000000d04007986 */ /* 0x0109e8000c101906 */
[----:B------:R-:W2:Y:S04]  /*0170*/  LDG.E R15, desc[UR6][R2.64] ;  /* 0x00000006020f7981 */ /* 0x000ea8000c1e1900 */
[----:B--2---:R2:W-:Y:S04]  /*0180*/  STG.E desc[UR6][R4.64], R15 ;  /* 0x0000000f04007986 */ /* 0x0045e8000c101906 */
[----:B------:R-:W3:Y:S04]  /*0190*/  LDG.E R17, desc[UR6][R2.64] ;  /* 0x0000000602117981 */ /* 0x000ee8000c1e1900 */
[----:B---3--:R3:W-:Y:S04]  /*01a0*/  STG.E desc[UR6][R4.64], R17 ;  /* 0x0000001104007986 */ /* 0x0087e8000c101906 */
[----:B-1----:R-:W4:Y:S04]  /*01b0*/  LDG.E R9, desc[UR6][R2.64] ;  /* 0x0000000602097981 */ /* 0x002f28000c1e1900 */
[----:B----4-:R1:W-:Y:S04]  /*01c0*/  STG.E desc[UR6][R4.64], R9 ;  /* 0x0000000904007986 */ /* 0x0103e8000c101906 */
[----:B------:R-:W4:Y:S04]  /*01d0*/  LDG.E R7, desc[UR6][R2.64] ;  /* 0x0000000602077981 */ /* 0x000f28000c1e1900 */
[----:B----4-:R4:W-:Y:S04]  /*01e0*/  STG.E desc[UR6][R4.64], R7 ;  /* 0x0000000704007986 */ /* 0x0109e8000c101906 */
[----:B------:R-:W2:Y:S04]  /*01f0*/  LDG.E R11, desc[UR6][R2.64] ;  /* 0x00000006020b7981 */ /* 0x000ea8000c1e1900 */
[----:B--2---:R-:W-:Y:S04]  /*0200*/  STG.E desc[UR6][R4.64], R11 ;  /* 0x0000000b04007986 */ /* 0x004fe8000c101906 */
[----:B------:R2:W-:Y:S04]  /*0210*/  STG.E desc[UR6][R4.64], R11 ;  /* 0x0000000b04007986 */ /* 0x0005e8000c101906 */
[----:B------:R-:W3:Y:S04]  /*0220*/  LDG.E R13, desc[UR6][R2.64] ;  /* 0x00000006020d7981 */ /* 0x000ee8000c1e1900 */
[----:B---3--:R3:W-:Y:S04]  /*0230*/  STG.E desc[UR6][R4.64], R13 ;  /* 0x0000000d04007986 */ /* 0x0087e8000c101906 */
[----:B------:R-:W4:Y:S04]  /*0240*/  LDG.E R15, desc[UR6][R2.64] ;  /* 0x00000006020f7981 */ /* 0x000f28000c1e1900 */
[----:B----4-:R4:W-:Y:S04]  /*0250*/  STG.E desc[UR6][R4.64], R15 ;  /* 0x0000000f04007986 */ /* 0x0109e8000c101906 */
[----:B------:R-:W2:Y:S04]  /*0260*/  LDG.E R17, desc[UR6][R2.64] ;  /* 0x0000000602117981 */ /* 0x000ea8000c1e1900 */
[----:B--2---:R2:W-:Y:S04]  /*0270*/  STG.E desc[UR6][R4.64], R17 ;  /* 0x0000001104007986 */ /* 0x0045e8000c101906 */
[----:B-1----:R-:W3:Y:S04]  /*0280*/  LDG.E R9, desc[UR6][R2.64] ;  /* 0x0000000602097981 */ /* 0x002ee8000c1e1900 */
[----:B---3--:R1:W-:Y:S04]  /*0290*/  STG.E desc[UR6][R4.64], R9 ;  /* 0x0000000904007986 */ /* 0x0083e8000c101906 */
[----:B------:R-:W3:Y:S04]  /*02a0*/  LDG.E R7, desc[UR6][R2.64] ;  /* 0x0000000602077981 */ /* 0x000ee8000c1e1900 */
[----:B---3--:R3:W-:Y:S04]  /*02b0*/  STG.E desc[UR6][R4.64], R7 ;  /* 0x0000000704007986 */ /* 0x0087e8000c101906 */
[----:B------:R-:W4:Y:S04]  /*02c0*/  LDG.E R11, desc[UR6][R2.64] ;  /* 0x00000006020b7981 */ /* 0x000f28000c1e1900 */
[----:B----4-:R4:W-:Y:S04]  /*02d0*/  STG.E desc[UR6][R4.64], R11 ;  /* 0x0000000b04007986 */ /* 0x0109e8000c101906 */
[----:B------:R-:W2:Y:S04]  /*02e0*/  LDG.E R13, desc[UR6][R2.64] ;  /* 0x00000006020d7981 */ /* 0x000ea8000c1e1900 */
[----:B--2---:R2:W-:Y:S04]  /*02f0*/  STG.E desc[UR6][R4.64], R13 ;  /* 0x0000000d04007986 */ /* 0x0045e8000c101906 */
[----:B------:R-:W3:Y:S04]  /*0300*/  LDG.E R15, desc[UR6][R2.64] ;  /* 0x00000006020f7981 */ /* 0x000ee8000c1e1900 */
[----:B---3--:R-:W-:Y:S04]  /*0310*/  STG.E desc[UR6][R4.64], R15 ;  /* 0x0000000f04007986 */ /* 0x008fe8000c101906 */
[----:B------:R3:W-:Y:S04]  /*0320*/  STG.E desc[UR6][R4.64], R15 ;  /* 0x0000000f04007986 */ /* 0x0007e8000c101906 */
[----:B------:R-:W4:Y:S04]  /*0330*/  LDG.E R17, desc[UR6][R2.64] ;  /* 0x0000000602117981 */ /* 0x000f28000c1e1900 */
[----:B----4-:R4:W-:Y:S04]  /*0340*/  STG.E desc[UR6][R4.64], R17 ;  /* 0x0000001104007986 */ /* 0x0109e8000c101906 */
[----:B-1----:R-:W2:Y:S04]  /*0350*/  LDG.E R9, desc[UR6][R2.64] ;  /* 0x0000000602097981 */ /* 0x002ea8000c1e1900 */
[----:B--2---:R-:W-:Y:S04]  /*0360*/  STG.E desc[UR6][R4.64], R9 ;  /* 0x0000000904007986 */ /* 0x004fe8000c101906 */
[----:B------:R-:W2:Y:S04]  /*0370*/  LDG.E R7, desc[UR6][R2.64] ;  /* 0x0000000602077981 */ /* 0x000ea8000c1e1900 */
[----:B--2---:R1:W-:Y:S04]  /*0380*/  STG.E desc[UR6][R4.64], R7 ;  /* 0x0000000704007986 */ /* 0x0043e8000c101906 */
        /* <DEDUP_REMOVED lines=10> */
[----:B------:R-:W-:Y:S04]  /*0430*/  STG.E desc[UR6][R4.64], R19 ;  /* 0x0000001304007986 */ /* 0x000fe8000c101906 */
        /* <DEDUP_REMOVED lines=8> */
[----:B------:R-:W2:Y:S04]  /*04c0*/  LDG.E R15, desc[UR6][R2.64] ;  /* 0x00000006020f7981 */ /* 0x000ea8000c1e1900 */
[----:B--2---:R4:W-:Y:S04]  /*04d0*/  STG.E desc[UR6][R4.64], R15 ;  /* 0x0000000f04007986 */ /* 0x0049e8000c101906 */
[----:B------:R-:W2:Y:S04]  /*04e0*/  LDG.E R17, desc[UR6][R2.64] ;  /* 0x0000000602117981 */ /* 0x000ea8000c1e1900 */
[----:B--2---:R4:W-:Y:S04]  /*04f0*/  STG.E desc[UR6][R4.64], R17 ;  /* 0x0000001104007986 */ /* 0x0049e8000c101906 */
[----:B-1----:R-:W2:Y:S04]  /*0500*/  LDG.E R7, desc[UR6][R2.64] ;  /* 0x0000000602077981 */ /* 0x002ea8000c1e1900 */
[----:B--2---:R4:W-:Y:S04]  /*0510*/  STG.E desc[UR6][R4.64], R7 ;  /* 0x0000000704007986 */ /* 0x0049e8000c101906 */
[----:B---3--:R-:W2:Y:S01]  /*0520*/  LDG.E R9, desc[UR6][R2.64] ;  /* 0x0000000602097981 */ /* 0x008ea2000c1e1900 */
[----:B------:R-:W-:-:S04]  /*0530*/  UIADD3 UR4, UPT, UPT, UR4, 0x1, URZ ;  /* 0x0000000104047890 */ /* 0x000fc8000fffe0ff */
[----:B------:R-:W-:Y:S01]  /*0540*/  UISETP.NE.AND UP0, UPT, UR4, 0x100000, UPT ;  /* 0x001000000400788c */ /* 0x000fe2000bf05270 */
[----:B--2---:R4:W-:Y:S08]  /*0550*/  STG.E desc[UR6][R4.64], R9 ;  /* 0x0000000904007986 */ /* 0x0049f0000c101906 */
[----:B------:R-:W-:Y:S05]  /*0560*/  BRA.U UP0, `(.L_x_0) ;  /* 0xfffffff900dc7547 */ /* 0x000fea000b83ffff */
[----:B------:R-:W-:Y:S05]  /*0570*/  EXIT ;  /* 0x000000000000794d */ /* 0x000fea0003800000 */
.L_x_1:
[----:B------:R-:W-:-:S00]  /*0580*/  BRA `(.L_x_1) ;  /* 0xfffffffc00fc7947 */ /* 0x000fc0000383ffff */
[----:B------:R-:W-:-:S00]  /*0590*/  NOP ;  /* 0x0000000000007918 */ /* 0x000fc00000000000 */
        /* <DEDUP_REMOVED lines=14> */
.L_x_2:


//--------------------- .nv.shared.reserved.0     --------------------------
	.section	.nv.shared.reserved.0,"aw",@nobits
	.weak		__nv_reservedSMEM_offset_0_alias
	.size		__nv_reservedSMEM_offset_0_alias, 0, 64
	.other		__nv_reservedSMEM_offset_0_alias,@"STO_CUDA_RESERVED_SHARED STV_DEFAULT"
__nv_reservedSMEM_offset_0_alias:
	.zero		0
	.zero		64


//--------------------- .nv.constant0._Z4Inc1PfS_ --------------------------
	.section	.nv.constant0._Z4Inc1PfS_,"a",@progbits
	.sectionflags	@""
	.align	4
.nv.constant0._Z4Inc1PfS_:
	.zero		912


//--------------------- SYMBOLS --------------------------

	.type		.nv.reservedSmem.offset0,@object
	.size		.nv.reservedSmem.offset0,0x4
